//
// Generated by NVIDIA NVVM Compiler
//
// Compiler Build ID: CL-36424714
// Cuda compilation tools, release 13.0, V13.0.88
// Based on NVVM 20.0.0
//

.version 9.0
.target sm_100
.address_size 64

	// .globl	_Z12checkOddEveniPi

.visible .entry _Z12checkOddEveniPi(
	.param .u32 _Z12checkOddEveniPi_param_0,
	.param .u64 .ptr .align 1 _Z12checkOddEveniPi_param_1
)
{
	.reg .b32 	%r<4>;
	.reg .b64 	%rd<3>;

	ld.param.u32 	%r1, [_Z12checkOddEveniPi_param_0];
	not.b32 	%r2, %r1;
	ld.param.u64 	%rd1, [_Z12checkOddEveniPi_param_1];
	and.b32  	%r3, %r2, 1;
	cvta.to.global.u64 	%rd2, %rd1;
	st.global.u32 	[%rd2], %r3;
	ret;

}


// ===== COMPILED SASS (sm_100) =====

	.target	sm_100

	.elftype	@"ET_EXEC"


//--------------------- .note.nv.tkinfo           --------------------------
	.section	.note.nv.tkinfo,"",@"SHT_NOTE"
	.sectionflags	@"SHF_NOTE_NV_TKINFO"
	.tkinfo
        /*0018*/ 	.word	0x00000002
        /*0030*/ 	.string	""
        /*0030*/ 	.string	"ptxas"
        /*0030*/ 	.string	"Cuda compilation tools, release 13.0, V13.0.88"
        /*0030*/ 	.string	"Build cuda_13.0.r13.0/compiler.36424714_0"
        /*0030*/ 	.string	"-arch sm_100 -m 64 "



//--------------------- .note.nv.cuinfo           --------------------------
	.section	.note.nv.cuinfo,"",@"SHT_NOTE"
	.sectionflags	@"SHF_NOTE_NV_CUINFO"
        /*0018*/ 	.short	0x0002
        /*001a*/ 	.short	0x0064
        /*001c*/ 	.short	0x0082
	.zero		2


//--------------------- .nv.info                  --------------------------
	.section	.nv.info,"",@"SHT_CUDA_INFO"
	.align	4


	//----- nvinfo : EIATTR_REGCOUNT
	.align		4
        /*0000*/ 	.byte	0x04, 0x2f
        /*0002*/ 	.short	(.L_1 - .L_0)
	.align		4
.L_0:
        /*0004*/ 	.word	index@(_Z12checkOddEveniPi)
        /*0008*/ 	.word	0x00000008


	//----- nvinfo : EIATTR_FRAME_SIZE
	.align		4
.L_1:
        /*000c*/ 	.byte	0x04, 0x11
        /*000e*/ 	.short	(.L_3 - .L_2)
	.align		4
.L_2:
        /*0010*/ 	.word	index@(_Z12checkOddEveniPi)
        /*0014*/ 	.word	0x00000000


	//----- nvinfo : EIATTR_MIN_STACK_SIZE
	.align		4
.L_3:
        /*0018*/ 	.byte	0x04, 0x12
        /*001a*/ 	.short	(.L_5 - .L_4)
	.align		4
.L_4:
        /*001c*/ 	.word	index@(_Z12checkOddEveniPi)
        /*0020*/ 	.word	0x00000000
.L_5:


//--------------------- .nv.compat                --------------------------
	.section	.nv.compat,"",@"SHT_CUDA_COMPAT_INFO"
	.align	4
        /*0000*/ 	.byte	0x02, 0x09, 0x00, 0x00, 0x02, 0x02, 0x01, 0x00, 0x02, 0x05, 0x05, 0x00, 0x03, 0x07, 0x01, 0x01
        /*0010*/ 	.byte	0x02, 0x03, 0x00, 0x00, 0x02, 0x06, 0x01, 0x00, 0x04, 0x0b, 0x08, 0x00, 0x09, 0x00, 0x00, 0x00
        /*0020*/ 	.byte	0x00, 0x00, 0x00, 0x00


//--------------------- .nv.info._Z12checkOddEveniPi --------------------------
	.section	.nv.info._Z12checkOddEveniPi,"",@"SHT_CUDA_INFO"
	.sectionflags	@""
	.align	4


	//----- nvinfo : EIATTR_CUDA_API_VERSION
	.align		4
        /*0000*/ 	.byte	0x04, 0x37
        /*0002*/ 	.short	(.L_7 - .L_6)
.L_6:
        /*0004*/ 	.word	0x00000082


	//----- nvinfo : EIATTR_KPARAM_INFO
	.align		4
.L_7:
        /*0008*/ 	.byte	0x04, 0x17
        /*000a*/ 	.short	(.L_9 - .L_8)
.L_8:
        /*000c*/ 	.word	0x00000000
        /*0010*/ 	.short	0x0001
        /*0012*/ 	.short	0x0008
        /*0014*/ 	.byte	0x00, 0xf5, 0x21, 0x00


	//----- nvinfo : EIATTR_KPARAM_INFO
	.align		4
.L_9:
        /*0018*/ 	.byte	0x04, 0x17
        /*001a*/ 	.short	(.L_11 - .L_10)
.L_10:
        /*001c*/ 	.word	0x00000000
        /*0020*/ 	.short	0x0000
        /*0022*/ 	.short	0x0000
        /*0024*/ 	.byte	0x00, 0xf0, 0x11, 0x00


	//----- nvinfo : EIATTR_SPARSE_MMA_MASK
	.align		4
.L_11:
        /*0028*/ 	.byte	0x03, 0x50
        /*002a*/ 	.short	0x0000


	//----- nvinfo : EIATTR_MAXREG_COUNT
	.align		4
        /*002c*/ 	.byte	0x03, 0x1b
        /*002e*/ 	.short	0x00ff


	//----- nvinfo : EIATTR_MERCURY_ISA_VERSION
	.align		4
        /*0030*/ 	.byte	0x03, 0x5f
        /*0032*/ 	.short	0x0101


	//----- nvinfo : EIATTR_VRC_CTA_INIT_COUNT
	.align		4
        /*0034*/ 	.byte	0x02, 0x4a
	.zero		1
	.zero		1


	//----- nvinfo : EIATTR_EXIT_INSTR_OFFSETS
	.align		4
        /*0038*/ 	.byte	0x04, 0x1c
        /*003a*/ 	.short	(.L_13 - .L_12)


	//   ....[0]....
.L_12:
        /*003c*/ 	.word	0x00000060


	//----- nvinfo : EIATTR_CBANK_PARAM_SIZE
	.align		4
.L_13:
        /*0040*/ 	.byte	0x03, 0x19
        /*0042*/ 	.short	0x0010


	//----- nvinfo : EIATTR_PARAM_CBANK
	.align		4
        /*0044*/ 	.byte	0x04, 0x0a
        /*0046*/ 	.short	(.L_15 - .L_14)
	.align		4
.L_14:
        /*0048*/ 	.word	index@(.nv.constant0._Z12checkOddEveniPi)
        /*004c*/ 	.short	0x0380
        /*004e*/ 	.short	0x0010


	//----- nvinfo : EIATTR_SW_WAR
	.align		4
.L_15:
        /*0050*/ 	.byte	0x04, 0x36
        /*0052*/ 	.short	(.L_17 - .L_16)
.L_16:
        /*0054*/ 	.word	0x00000008
.L_17:


//--------------------- .nv.callgraph             --------------------------
	.section	.nv.callgraph,"",@"SHT_CUDA_CALLGRAPH"
	.align	4
	.sectionentsize	8
	.align		4
        /*0000*/ 	.word	0x00000000
	.align		4
        /*0004*/ 	.word	0xffffffff
	.align		4
        /*0008*/ 	.word	0x00000000
	.align		4
        /*000c*/ 	.word	0xfffffffe
	.align		4
        /*0010*/ 	.word	0x00000000
	.align		4
        /*0014*/ 	.word	0xfffffffd
	.align		4
        /*0018*/ 	.word	0x00000000
	.align		4
        /*001c*/ 	.word	0xfffffffc


//--------------------- .text._Z12checkOddEveniPi --------------------------
	.section	.text._Z12checkOddEveniPi,"ax",@progbits
	.align	128
        .global         _Z12checkOddEveniPi
        .type           _Z12checkOddEveniPi,@function
        .size           _Z12checkOddEveniPi,(.L_x_1 - _Z12checkOddEveniPi)
        .other          _Z12checkOddEveniPi,@"STO_CUDA_ENTRY STV_DEFAULT"
_Z12checkOddEveniPi:
.text._Z12checkOddEveniPi:
[----:B------:R-:W-:Y:S08]  /*0000*/  LDC R1, c[0x0][0x37c] ;  /* 0x0000df00ff017b82 */ /* 0x000ff00000000800 */
[----:B------:R-:W0:Y:S01]  /*0010*/  LDC R5, c[0x0][0x380] ;  /* 0x0000e000ff057b82 */ /* 0x000e220000000800 */
[----:B------:R-:W1:Y:S07]  /*0020*/  LDCU.64 UR4, c[0x0][0x358] ;  /* 0x00006b00ff0477ac */ /* 0x000e6e0008000a00 */
[----:B------:R-:W1:Y:S01]  /*0030*/  LDC.64 R2, c[0x0][0x388] ;  /* 0x0000e200ff027b82 */ /* 0x000e620000000a00 */
[----:B0-----:R-:W-:-:S05]  /*0040*/  LOP3.LUT R5, R5, 0x1, RZ, 0xc, !PT ;  /* 0x0000000105057812 */ /* 0x001fca00078e0cff */
[----:B-1----:R-:W-:Y:S01]  /*0050*/  STG.E desc[UR4][R2.64], R5 ;  /* 0x0000000502007986 */ /* 0x002fe2000c101904 */
[----:B------:R-:W-:Y:S05]  /*0060*/  EXIT ;  /* 0x000000000000794d */ /* 0x000fea0003800000 */
.L_x_0:
[----:B------:R-:W-:-:S00]  /*0070*/  BRA `(.L_x_0) ;  /* 0xfffffffc00fc7947 */ /* 0x000fc0000383ffff */
[----:B------:R-:W-:-:S00]  /*0080*/  NOP ;  /* 0x0000000000007918 */ /* 0x000fc00000000000 */
[----:B------:R-:W-:-:S00]  /*0090*/  NOP ;  /* 0x0000000000007918 */ /* 0x000fc00000000000 */
[----:B------:R-:W-:-:S00]  /*00a0*/  NOP ;  /* 0x0000000000007918 */ /* 0x000fc00000000000 */
[----:B------:R-:W-:-:S00]  /*00b0*/  NOP ;  /* 0x0000000000007918 */ /* 0x000fc00000000000 */
[----:B------:R-:W-:-:S00]  /*00c0*/  NOP ;  /* 0x0000000000007918 */ /* 0x000fc00000000000 */
[----:B------:R-:W-:-:S00]  /*00d0*/  NOP ;  /* 0x0000000000007918 */ /* 0x000fc00000000000 */
[----:B------:R-:W-:-:S00]  /*00e0*/  NOP ;  /* 0x0000000000007918 */ /* 0x000fc00000000000 */
[----:B------:R-:W-:-:S00]  /*00f0*/  NOP ;  /* 0x0000000000007918 */ /* 0x000fc00000000000 */
.L_x_1:


//--------------------- .nv.shared.reserved.0     --------------------------
	.section	.nv.shared.reserved.0,"aw",@nobits
	.weak		__nv_reservedSMEM_offset_0_alias
	.size		__nv_reservedSMEM_offset_0_alias, 0, 64
	.other		__nv_reservedSMEM_offset_0_alias,@"STO_CUDA_RESERVED_SHARED STV_DEFAULT"
__nv_reservedSMEM_offset_0_alias:
	.zero		0
	.zero		64


//--------------------- .nv.constant0._Z12checkOddEveniPi --------------------------
	.section	.nv.constant0._Z12checkOddEveniPi,"a",@progbits
	.sectionflags	@""
	.align	4
.nv.constant0._Z12checkOddEveniPi:
	.zero		912


//--------------------- SYMBOLS --------------------------

	.type		.nv.reservedSmem.offset0,@object
	.size		.nv.reservedSmem.offset0,0x4
